//
// Generated by NVIDIA NVVM Compiler
//
// Compiler Build ID: CL-36424714
// Cuda compilation tools, release 13.0, V13.0.88
// Based on NVVM 20.0.0
//

.version 9.0
.target sm_100
.address_size 64

	// .globl	_Z9laplacianPfS_S_S_byyy
.extern .shared .align 16 .b8 cache[];

.visible .entry _Z9laplacianPfS_S_S_byyy(
	.param .u64 .ptr .align 1 _Z9laplacianPfS_S_S_byyy_param_0,
	.param .u64 .ptr .align 1 _Z9laplacianPfS_S_S_byyy_param_1,
	.param .u64 .ptr .align 1 _Z9laplacianPfS_S_S_byyy_param_2,
	.param .u64 .ptr .align 1 _Z9laplacianPfS_S_S_byyy_param_3,
	.param .u8 _Z9laplacianPfS_S_S_byyy_param_4,
	.param .u64 _Z9laplacianPfS_S_S_byyy_param_5,
	.param .u64 _Z9laplacianPfS_S_S_byyy_param_6,
	.param .u64 _Z9laplacianPfS_S_S_byyy_param_7
)
{
	.reg .pred 	%p<19>;
	.reg .b16 	%rs<2>;
	.reg .b32 	%r<54>;
	.reg .b32 	%f<89>;
	.reg .b64 	%rd<16>;
	.reg .b64 	%fd<5>;

	ld.param.u64 	%rd1, [_Z9laplacianPfS_S_S_byyy_param_0];
	ld.param.u64 	%rd2, [_Z9laplacianPfS_S_S_byyy_param_1];
	ld.param.u64 	%rd3, [_Z9laplacianPfS_S_S_byyy_param_3];
	ld.param.s8 	%rs1, [_Z9laplacianPfS_S_S_byyy_param_4];
	ld.param.u64 	%rd4, [_Z9laplacianPfS_S_S_byyy_param_5];
	ld.param.u64 	%rd5, [_Z9laplacianPfS_S_S_byyy_param_6];
	ld.param.u64 	%rd6, [_Z9laplacianPfS_S_S_byyy_param_7];
	mov.u32 	%r1, %ntid.x;
	mov.u32 	%r2, %nctaid.x;
	mul.lo.s32 	%r20, %r1, %r2;
	mov.u32 	%r4, %ntid.y;
	mov.u32 	%r5, %nctaid.y;
	mul.lo.s32 	%r6, %r4, %r5;
	mov.u32 	%r7, %ntid.z;
	mov.u32 	%r8, %ctaid.x;
	mov.u32 	%r21, %tid.x;
	mad.lo.s32 	%r22, %r1, %r8, %r21;
	mov.u32 	%r9, %ctaid.y;
	mov.u32 	%r24, %tid.y;
	mad.lo.s32 	%r10, %r4, %r9, %r24;
	mov.u32 	%r11, %ctaid.z;
	mov.u32 	%r25, %tid.z;
	mad.lo.s32 	%r12, %r7, %r11, %r25;
	mad.lo.s32 	%r26, %r4, %r25, %r24;
	mad.lo.s32 	%r13, %r26, %r1, %r21;
	mad.lo.s32 	%r27, %r12, %r6, %r10;
	mad.lo.s32 	%r14, %r27, %r20, %r22;
	setp.eq.s32 	%p4, %r22, 0;
	add.s32 	%r28, %r20, -1;
	setp.eq.s32 	%p5, %r22, %r28;
	or.pred  	%p6, %p4, %p5;
	setp.eq.s32 	%p7, %r10, 0;
	or.pred  	%p8, %p7, %p6;
	mov.pred 	%p18, -1;
	@%p8 bra 	$L__BB0_2;
	add.s32 	%r29, %r6, -1;
	setp.eq.s32 	%p18, %r10, %r29;
$L__BB0_2:
	setp.eq.s32 	%p9, %r12, 0;
	or.pred  	%p10, %p18, %p9;
	mov.u32 	%r30, %nctaid.z;
	mad.lo.s32 	%r32, %r7, %r30, -1;
	setp.eq.s32 	%p11, %r12, %r32;
	or.pred  	%p12, %p10, %p11;
	mov.f32 	%f88, 0f00000000;
	@%p12 bra 	$L__BB0_6;
	setp.eq.s16 	%p13, %rs1, 0;
	@%p13 bra 	$L__BB0_5;
	add.s32 	%r33, %r14, -1;
	add.s32 	%r34, %r14, 1;
	sub.s32 	%r35, %r14, %r20;
	add.s32 	%r36, %r14, %r20;
	mul.lo.s32 	%r37, %r20, %r6;
	sub.s32 	%r38, %r14, %r37;
	add.s32 	%r39, %r14, %r37;
	tex.1d.v4.f32.s32 	{%f5, %f6, %f7, %f8}, [%rd4, {%r35}];
	tex.1d.v4.f32.s32 	{%f9, %f10, %f11, %f12}, [%rd4, {%r33}];
	tex.1d.v4.f32.s32 	{%f13, %f14, %f15, %f16}, [%rd4, {%r38}];
	tex.1d.v4.f32.s32 	{%f17, %f18, %f19, %f20}, [%rd4, {%r14}];
	tex.1d.v4.f32.s32 	{%f21, %f22, %f23, %f24}, [%rd4, {%r34}];
	tex.1d.v4.f32.s32 	{%f25, %f26, %f27, %f28}, [%rd4, {%r36}];
	tex.1d.v4.f32.s32 	{%f29, %f30, %f31, %f32}, [%rd4, {%r39}];
	tex.1d.v4.f32.s32 	{%f33, %f34, %f35, %f36}, [%rd6, {%r14}];
	add.f32 	%f37, %f5, %f9;
	add.f32 	%f38, %f37, %f13;
	add.f32 	%f39, %f38, %f21;
	add.f32 	%f40, %f39, %f25;
	add.f32 	%f41, %f40, %f29;
	add.f32 	%f42, %f41, %f33;
	cvt.f64.f32 	%fd1, %f42;
	mul.f64 	%fd2, %fd1, 0d3FC5555555555555;
	cvt.rn.f32.f64 	%f43, %fd2;
	cvta.to.global.u64 	%rd7, %rd2;
	mul.wide.s32 	%rd8, %r14, 4;
	add.s64 	%rd9, %rd7, %rd8;
	st.global.f32 	[%rd9], %f43;
	sub.f32 	%f88, %f43, %f17;
	bra.uni 	$L__BB0_6;
$L__BB0_5:
	add.s32 	%r40, %r14, -1;
	add.s32 	%r41, %r14, 1;
	sub.s32 	%r42, %r14, %r20;
	add.s32 	%r43, %r14, %r20;
	mul.lo.s32 	%r44, %r20, %r6;
	sub.s32 	%r45, %r14, %r44;
	add.s32 	%r46, %r14, %r44;
	tex.1d.v4.f32.s32 	{%f44, %f45, %f46, %f47}, [%rd5, {%r42}];
	tex.1d.v4.f32.s32 	{%f48, %f49, %f50, %f51}, [%rd5, {%r40}];
	tex.1d.v4.f32.s32 	{%f52, %f53, %f54, %f55}, [%rd5, {%r45}];
	tex.1d.v4.f32.s32 	{%f56, %f57, %f58, %f59}, [%rd5, {%r41}];
	tex.1d.v4.f32.s32 	{%f60, %f61, %f62, %f63}, [%rd5, {%r43}];
	tex.1d.v4.f32.s32 	{%f64, %f65, %f66, %f67}, [%rd5, {%r46}];
	tex.1d.v4.f32.s32 	{%f68, %f69, %f70, %f71}, [%rd5, {%r14}];
	tex.1d.v4.f32.s32 	{%f72, %f73, %f74, %f75}, [%rd6, {%r14}];
	add.f32 	%f76, %f44, %f48;
	add.f32 	%f77, %f76, %f52;
	add.f32 	%f78, %f77, %f56;
	add.f32 	%f79, %f78, %f60;
	add.f32 	%f80, %f79, %f64;
	add.f32 	%f81, %f80, %f72;
	cvt.f64.f32 	%fd3, %f81;
	mul.f64 	%fd4, %fd3, 0d3FC5555555555555;
	cvt.rn.f32.f64 	%f82, %fd4;
	cvta.to.global.u64 	%rd10, %rd1;
	mul.wide.s32 	%rd11, %r14, 4;
	add.s64 	%rd12, %rd10, %rd11;
	st.global.f32 	[%rd12], %f82;
	sub.f32 	%f88, %f82, %f68;
$L__BB0_6:
	mul.f32 	%f83, %f88, %f88;
	shl.b32 	%r47, %r13, 2;
	mov.u32 	%r48, cache;
	add.s32 	%r15, %r48, %r47;
	st.shared.f32 	[%r15], %f83;
	bar.sync 	0;
	mul.lo.s32 	%r49, %r1, %r4;
	mul.lo.s32 	%r53, %r49, %r7;
	setp.lt.u32 	%p14, %r53, 2;
	@%p14 bra 	$L__BB0_10;
$L__BB0_7:
	shr.u32 	%r18, %r53, 1;
	setp.ge.u32 	%p15, %r13, %r18;
	@%p15 bra 	$L__BB0_9;
	shl.b32 	%r50, %r18, 2;
	add.s32 	%r51, %r15, %r50;
	ld.shared.f32 	%f84, [%r51];
	ld.shared.f32 	%f85, [%r15];
	add.f32 	%f86, %f84, %f85;
	st.shared.f32 	[%r15], %f86;
$L__BB0_9:
	bar.sync 	0;
	setp.gt.u32 	%p16, %r53, 3;
	mov.u32 	%r53, %r18;
	@%p16 bra 	$L__BB0_7;
$L__BB0_10:
	mad.lo.s32 	%r52, %r5, %r11, %r9;
	mad.lo.s32 	%r19, %r52, %r2, %r8;
	setp.ne.s32 	%p17, %r13, 0;
	@%p17 bra 	$L__BB0_12;
	ld.shared.f32 	%f87, [cache];
	cvta.to.global.u64 	%rd13, %rd3;
	mul.wide.s32 	%rd14, %r19, 4;
	add.s64 	%rd15, %rd13, %rd14;
	st.global.f32 	[%rd15], %f87;
$L__BB0_12:
	ret;

}


// ===== COMPILED SASS (sm_100) =====

	.target	sm_100

	.elftype	@"ET_EXEC"


//--------------------- .note.nv.tkinfo           --------------------------
	.section	.note.nv.tkinfo,"",@"SHT_NOTE"
	.sectionflags	@"SHF_NOTE_NV_TKINFO"
	.tkinfo
        /*0018*/ 	.word	0x00000002
        /*0030*/ 	.string	""
        /*0030*/ 	.string	"ptxas"
        /*0030*/ 	.string	"Cuda compilation tools, release 13.0, V13.0.88"
        /*0030*/ 	.string	"Build cuda_13.0.r13.0/compiler.36424714_0"
        /*0030*/ 	.string	"-arch sm_100 -m 64 "



//--------------------- .note.nv.cuinfo           --------------------------
	.section	.note.nv.cuinfo,"",@"SHT_NOTE"
	.sectionflags	@"SHF_NOTE_NV_CUINFO"
        /*0018*/ 	.short	0x0002
        /*001a*/ 	.short	0x0064
        /*001c*/ 	.short	0x0082
	.zero		2


//--------------------- .nv.info                  --------------------------
	.section	.nv.info,"",@"SHT_CUDA_INFO"
	.align	4


	//----- nvinfo : EIATTR_REGCOUNT
	.align		4
        /*0000*/ 	.byte	0x04, 0x2f
        /*0002*/ 	.short	(.L_1 - .L_0)
	.align		4
.L_0:
        /*0004*/ 	.word	index@(_Z9laplacianPfS_S_S_byyy)
        /*0008*/ 	.word	0x00000016


	//----- nvinfo : EIATTR_FRAME_SIZE
	.align		4
.L_1:
        /*000c*/ 	.byte	0x04, 0x11
        /*000e*/ 	.short	(.L_3 - .L_2)
	.align		4
.L_2:
        /*0010*/ 	.word	index@(_Z9laplacianPfS_S_S_byyy)
        /*0014*/ 	.word	0x00000000


	//----- nvinfo : EIATTR_MIN_STACK_SIZE
	.align		4
.L_3:
        /*0018*/ 	.byte	0x04, 0x12
        /*001a*/ 	.short	(.L_5 - .L_4)
	.align		4
.L_4:
        /*001c*/ 	.word	index@(_Z9laplacianPfS_S_S_byyy)
        /*0020*/ 	.word	0x00000000
.L_5:


//--------------------- .nv.compat                --------------------------
	.section	.nv.compat,"",@"SHT_CUDA_COMPAT_INFO"
	.align	4
        /*0000*/ 	.byte	0x02, 0x09, 0x00, 0x00, 0x02, 0x02, 0x02, 0x00, 0x02, 0x05, 0x05, 0x00, 0x03, 0x07, 0x01, 0x01
        /*0010*/ 	.byte	0x02, 0x03, 0x00, 0x00, 0x02, 0x06, 0x01, 0x00, 0x04, 0x0b, 0x08, 0x00, 0x01, 0x00, 0x00, 0x00
        /*0020*/ 	.byte	0x00, 0x00, 0x00, 0x00


//--------------------- .nv.info._Z9laplacianPfS_S_S_byyy --------------------------
	.section	.nv.info._Z9laplacianPfS_S_S_byyy,"",@"SHT_CUDA_INFO"
	.sectionflags	@""
	.align	4


	//----- nvinfo : EIATTR_CUDA_API_VERSION
	.align		4
        /*0000*/ 	.byte	0x04, 0x37
        /*0002*/ 	.short	(.L_7 - .L_6)
.L_6:
        /*0004*/ 	.word	0x00000082


	//----- nvinfo : EIATTR_KPARAM_INFO
	.align		4
.L_7:
        /*0008*/ 	.byte	0x04, 0x17
        /*000a*/ 	.short	(.L_9 - .L_8)
.L_8:
        /*000c*/ 	.word	0x00000000
        /*0010*/ 	.short	0x0007
        /*0012*/ 	.short	0x0038
        /*0014*/ 	.byte	0x00, 0xf0, 0x21, 0x00


	//----- nvinfo : EIATTR_KPARAM_INFO
	.align		4
.L_9:
        /*0018*/ 	.byte	0x04, 0x17
        /*001a*/ 	.short	(.L_11 - .L_10)
.L_10:
        /*001c*/ 	.word	0x00000000
        /*0020*/ 	.short	0x0006
        /*0022*/ 	.short	0x0030
        /*0024*/ 	.byte	0x00, 0xf0, 0x21, 0x00


	//----- nvinfo : EIATTR_KPARAM_INFO
	.align		4
.L_11:
        /*0028*/ 	.byte	0x04, 0x17
        /*002a*/ 	.short	(.L_13 - .L_12)
.L_12:
        /*002c*/ 	.word	0x00000000
        /*0030*/ 	.short	0x0005
        /*0032*/ 	.short	0x0028
        /*0034*/ 	.byte	0x00, 0xf0, 0x21, 0x00


	//----- nvinfo : EIATTR_KPARAM_INFO
	.align		4
.L_13:
        /*0038*/ 	.byte	0x04, 0x17
        /*003a*/ 	.short	(.L_15 - .L_14)
.L_14:
        /*003c*/ 	.word	0x00000000
        /*0040*/ 	.short	0x0004
        /*0042*/ 	.short	0x0020
        /*0044*/ 	.byte	0x00, 0xf0, 0x05, 0x00


	//----- nvinfo : EIATTR_KPARAM_INFO
	.align		4
.L_15:
        /*0048*/ 	.byte	0x04, 0x17
        /*004a*/ 	.short	(.L_17 - .L_16)
.L_16:
        /*004c*/ 	.word	0x00000000
        /*0050*/ 	.short	0x0003
        /*0052*/ 	.short	0x0018
        /*0054*/ 	.byte	0x00, 0xf5, 0x21, 0x00


	//----- nvinfo : EIATTR_KPARAM_INFO
	.align		4
.L_17:
        /*0058*/ 	.byte	0x04, 0x17
        /*005a*/ 	.short	(.L_19 - .L_18)
.L_18:
        /*005c*/ 	.word	0x00000000
        /*0060*/ 	.short	0x0002
        /*0062*/ 	.short	0x0010
        /*0064*/ 	.byte	0x00, 0xf5, 0x21, 0x00


	//----- nvinfo : EIATTR_KPARAM_INFO
	.align		4
.L_19:
        /*0068*/ 	.byte	0x04, 0x17
        /*006a*/ 	.short	(.L_21 - .L_20)
.L_20:
        /*006c*/ 	.word	0x00000000
        /*0070*/ 	.short	0x0001
        /*0072*/ 	.short	0x0008
        /*0074*/ 	.byte	0x00, 0xf5, 0x21, 0x00


	//----- nvinfo : EIATTR_KPARAM_INFO
	.align		4
.L_21:
        /*0078*/ 	.byte	0x04, 0x17
        /*007a*/ 	.short	(.L_23 - .L_22)
.L_22:
        /*007c*/ 	.word	0x00000000
        /*0080*/ 	.short	0x0000
        /*0082*/ 	.short	0x0000
        /*0084*/ 	.byte	0x00, 0xf5, 0x21, 0x00


	//----- nvinfo : EIATTR_SPARSE_MMA_MASK
	.align		4
.L_23:
        /*0088*/ 	.byte	0x03, 0x50
        /*008a*/ 	.short	0x0000


	//----- nvinfo : EIATTR_MAXREG_COUNT
	.align		4
        /*008c*/ 	.byte	0x03, 0x1b
        /*008e*/ 	.short	0x00ff


	//----- nvinfo : EIATTR_NUM_BARRIERS
	.align		4
        /*0090*/ 	.byte	0x02, 0x4c
        /*0092*/ 	.byte	0x01
	.zero		1


	//----- nvinfo : EIATTR_MERCURY_ISA_VERSION
	.align		4
        /*0094*/ 	.byte	0x03, 0x5f
        /*0096*/ 	.short	0x0101


	//----- nvinfo : EIATTR_VRC_CTA_INIT_COUNT
	.align		4
        /*0098*/ 	.byte	0x02, 0x4a
	.zero		1
	.zero		1


	//----- nvinfo : EIATTR_EXIT_INSTR_OFFSETS
	.align		4
        /*009c*/ 	.byte	0x04, 0x1c
        /*009e*/ 	.short	(.L_25 - .L_24)


	//   ....[0]....
.L_24:
        /*00a0*/ 	.word	0x000008c0


	//   ....[1]....
        /*00a4*/ 	.word	0x00000940


	//----- nvinfo : EIATTR_CRS_STACK_SIZE
	.align		4
.L_25:
        /*00a8*/ 	.byte	0x04, 0x1e
        /*00aa*/ 	.short	(.L_27 - .L_26)
.L_26:
        /*00ac*/ 	.word	0x00000000


	//----- nvinfo : EIATTR_CBANK_PARAM_SIZE
	.align		4
.L_27:
        /*00b0*/ 	.byte	0x03, 0x19
        /*00b2*/ 	.short	0x0040


	//----- nvinfo : EIATTR_PARAM_CBANK
	.align		4
        /*00b4*/ 	.byte	0x04, 0x0a
        /*00b6*/ 	.short	(.L_29 - .L_28)
	.align		4
.L_28:
        /*00b8*/ 	.word	index@(.nv.constant0._Z9laplacianPfS_S_S_byyy)
        /*00bc*/ 	.short	0x0380
        /*00be*/ 	.short	0x0040


	//----- nvinfo : EIATTR_SW_WAR
	.align		4
.L_29:
        /*00c0*/ 	.byte	0x04, 0x36
        /*00c2*/ 	.short	(.L_31 - .L_30)
.L_30:
        /*00c4*/ 	.word	0x00000008
.L_31:


//--------------------- .nv.callgraph             --------------------------
	.section	.nv.callgraph,"",@"SHT_CUDA_CALLGRAPH"
	.align	4
	.sectionentsize	8
	.align		4
        /*0000*/ 	.word	0x00000000
	.align		4
        /*0004*/ 	.word	0xffffffff
	.align		4
        /*0008*/ 	.word	0x00000000
	.align		4
        /*000c*/ 	.word	0xfffffffe
	.align		4
        /*0010*/ 	.word	0x00000000
	.align		4
        /*0014*/ 	.word	0xfffffffd
	.align		4
        /*0018*/ 	.word	0x00000000
	.align		4
        /*001c*/ 	.word	0xfffffffc


//--------------------- .text._Z9laplacianPfS_S_S_byyy --------------------------
	.section	.text._Z9laplacianPfS_S_S_byyy,"ax",@progbits
	.align	128
        .global         _Z9laplacianPfS_S_S_byyy
        .type           _Z9laplacianPfS_S_S_byyy,@function
        .size           _Z9laplacianPfS_S_S_byyy,(.L_x_6 - _Z9laplacianPfS_S_S_byyy)
        .other          _Z9laplacianPfS_S_S_byyy,@"STO_CUDA_ENTRY STV_DEFAULT"
_Z9laplacianPfS_S_S_byyy:
.text._Z9laplacianPfS_S_S_byyy:
[----:B------:R-:W-:Y:S01]  /*0000*/  LDC R1, c[0x0][0x37c] ;  /* 0x0000df00ff017b82 */ /* 0x000fe20000000800 */
[----:B------:R-:W0:Y:S01]  /*0010*/  S2R R10, SR_TID.X ;  /* 0x00000000000a7919 */ /* 0x000e220000002100 */
[----:B------:R-:W1:Y:S01]  /*0020*/  LDCU UR8, c[0x0][0x360] ;  /* 0x00006c00ff0877ac */ /* 0x000e620008000800 */
[----:B------:R-:W-:Y:S01]  /*0030*/  BSSY.RECONVERGENT B0, `(.L_x_0) ;  /* 0x000006e000007945 */ /* 0x000fe20003800200 */
[----:B------:R-:W0:Y:S01]  /*0040*/  S2R R4, SR_CTAID.X ;  /* 0x0000000000047919 */ /* 0x000e220000002500 */
[----:B------:R-:W1:Y:S01]  /*0050*/  LDCU UR12, c[0x0][0x370] ;  /* 0x00006e00ff0c77ac */ /* 0x000e620008000800 */
[----:B------:R-:W2:Y:S01]  /*0060*/  S2R R11, SR_TID.Y ;  /* 0x00000000000b7919 */ /* 0x000ea20000002200 */
[----:B------:R-:W3:Y:S01]  /*0070*/  LDCU UR9, c[0x0][0x364] ;  /* 0x00006c80ff0977ac */ /* 0x000ee20008000800 */
[----:B------:R-:W3:Y:S01]  /*0080*/  LDC R0, c[0x0][0x374] ;  /* 0x0000dd00ff007b82 */ /* 0x000ee20000000800 */
[----:B------:R-:W2:Y:S01]  /*0090*/  S2R R2, SR_CTAID.Y ;  /* 0x0000000000027919 */ /* 0x000ea20000002600 */
[----:B------:R-:W4:Y:S01]  /*00a0*/  LDCU UR10, c[0x0][0x368] ;  /* 0x00006d00ff0a77ac */ /* 0x000f220008000800 */
[----:B------:R-:W4:Y:S01]  /*00b0*/  S2R R12, SR_TID.Z ;  /* 0x00000000000c7919 */ /* 0x000f220000002300 */
[----:B------:R-:W0:Y:S01]  /*00c0*/  LDCU.64 UR14, c[0x0][0x358] ;  /* 0x00006b00ff0e77ac */ /* 0x000e220008000a00 */
[----:B------:R-:W4:Y:S01]  /*00d0*/  S2R R3, SR_CTAID.Z ;  /* 0x0000000000037919 */ /* 0x000f220000002700 */
[----:B-1----:R-:W-:-:S04]  /*00e0*/  UIMAD UR11, UR8, UR12, URZ ;  /* 0x0000000c080b72a4 */ /* 0x002fc8000f8e02ff */
[----:B------:R-:W-:Y:S01]  /*00f0*/  UIADD3 UR4, UPT, UPT, UR11, -0x1, URZ ;  /* 0xffffffff0b047890 */ /* 0x000fe2000fffe0ff */
[----:B---3--:R-:W-:Y:S02]  /*0100*/  IMAD R7, R0, UR9, RZ ;  /* 0x0000000900077c24 */ /* 0x008fe4000f8e02ff */
[----:B0-----:R-:W-:-:S05]  /*0110*/  IMAD R6, R4, UR8, R10 ;  /* 0x0000000804067c24 */ /* 0x001fca000f8e020a */
[----:B------:R-:W-:-:S03]  /*0120*/  ISETP.NE.AND P0, PT, R6, UR4, PT ;  /* 0x0000000406007c0c */ /* 0x000fc6000bf05270 */
[----:B------:R-:W0:Y:S01]  /*0130*/  LDCU UR4, c[0x0][0x378] ;  /* 0x00006f00ff0477ac */ /* 0x000e220008000800 */
[----:B--2---:R-:W-:Y:S01]  /*0140*/  IMAD R8, R2, UR9, R11 ;  /* 0x0000000902087c24 */ /* 0x004fe2000f8e020b */
[----:B------:R-:W-:-:S04]  /*0150*/  ISETP.EQ.OR P0, PT, R6, RZ, !P0 ;  /* 0x000000ff0600720c */ /* 0x000fc80004702670 */
[----:B------:R-:W-:Y:S01]  /*0160*/  ISETP.EQ.OR P0, PT, R8, RZ, P0 ;  /* 0x000000ff0800720c */ /* 0x000fe20000702670 */
[----:B----4-:R-:W-:Y:S01]  /*0170*/  IMAD R5, R3, UR10, R12 ;  /* 0x0000000a03057c24 */ /* 0x010fe2000f8e020c */
[----:B0-----:R-:W-:-:S11]  /*0180*/  UIMAD UR4, UR10, UR4, -0x1 ;  /* 0xffffffff0a0474a4 */ /* 0x001fd6000f8e0204 */
[----:B------:R-:W-:-:S04]  /*0190*/  @!P0 IADD3 R9, PT, PT, R7, -0x1, RZ ;  /* 0xffffffff07098810 */ /* 0x000fc80007ffe0ff */
[----:B------:R-:W-:Y:S01]  /*01a0*/  ISETP.EQ.OR P0, PT, R8, R9, P0 ;  /* 0x000000090800720c */ /* 0x000fe20000702670 */
[----:B------:R-:W-:Y:S02]  /*01b0*/  IMAD R9, R12, UR9, R11 ;  /* 0x000000090c097c24 */ /* 0x000fe4000f8e020b */
[----:B------:R-:W-:Y:S01]  /*01c0*/  IMAD R11, R7, R5, R8 ;  /* 0x00000005070b7224 */ /* 0x000fe200078e0208 */
[----:B------:R-:W-:-:S03]  /*01d0*/  ISETP.EQ.OR P0, PT, R5, RZ, P0 ;  /* 0x000000ff0500720c */ /* 0x000fc60000702670 */
[----:B------:R-:W-:Y:S01]  /*01e0*/  IMAD R6, R11, UR11, R6 ;  /* 0x0000000b0b067c24 */ /* 0x000fe2000f8e0206 */
[----:B------:R-:W-:Y:S01]  /*01f0*/  ISETP.EQ.OR P0, PT, R5, UR4, P0 ;  /* 0x0000000405007c0c */ /* 0x000fe20008702670 */
[----:B------:R-:W-:Y:S02]  /*0200*/  IMAD R5, R9, UR8, R10 ;  /* 0x0000000809057c24 */ /* 0x000fe4000f8e020a */
[----:B------:R-:W-:-:S10]  /*0210*/  HFMA2 R10, -RZ, RZ, 0, 0 ;  /* 0x00000000ff0a7431 */ /* 0x000fd400000001ff */
[----:B------:R-:W-:Y:S05]  /*0220*/  @P0 BRA `(.L_x_1) ;  /* 0x0000000400380947 */ /* 0x000fea0003800000 */
[----:B------:R-:W0:Y:S02]  /*0230*/  LDCU.U8 UR4, c[0x0][0x3a0] ;  /* 0x00007400ff0477ac */ /* 0x000e240008000000 */
[----:B0-----:R-:W-:-:S04]  /*0240*/  UPRMT UR4, UR4, 0x8880, URZ ;  /* 0x0000888004047896 */ /* 0x001fc800080000ff */
[----:B------:R-:W-:-:S09]  /*0250*/  UISETP.NE.AND UP0, UPT, UR4, URZ, UPT ;  /* 0x000000ff0400728c */ /* 0x000fd2000bf05270 */
[----:B------:R-:W-:Y:S05]  /*0260*/  BRA.U !UP0, `(.L_x_2) ;  /* 0x0000000108987547 */ /* 0x000fea000b800000 */
[----:B------:R-:W0:Y:S01]  /*0270*/  LDCU UR4, c[0x0][0x3a8] ;  /* 0x00007500ff0477ac */ /* 0x000e220008000800 */
[C---:B------:R-:W-:Y:S01]  /*0280*/  IADD3 R10, PT, PT, R6.reuse, -UR11, RZ ;  /* 0x8000000b060a7c10 */ /* 0x040fe2000fffe0ff */
[C-C-:B------:R-:W-:Y:S01]  /*0290*/  IMAD R12, R7.reuse, UR11, R6.reuse ;  /* 0x0000000b070c7c24 */ /* 0x140fe2000f8e0206 */
[C---:B------:R-:W-:Y:S01]  /*02a0*/  IADD3 R8, PT, PT, R6.reuse, -0x1, RZ ;  /* 0xffffffff06087810 */ /* 0x040fe20007ffe0ff */
[----:B------:R-:W-:Y:S01]  /*02b0*/  UIADD3 UR13, UPT, UPT, -UR11, URZ, URZ ;  /* 0x000000ff0b0d7290 */ /* 0x000fe2000fffe1ff */
[C---:B------:R-:W-:Y:S01]  /*02c0*/  IADD3 R9, PT, PT, R6.reuse, 0x1, RZ ;  /* 0x0000000106097810 */ /* 0x040fe20007ffe0ff */
[----:B------:R-:W-:Y:S01]  /*02d0*/  UMOV UR5, URZ ;  /* 0x000000ff00057c82 */ /* 0x000fe20008000000 */
[----:B------:R-:W1:Y:S01]  /*02e0*/  LDCU UR6, c[0x0][0x3b8] ;  /* 0x00007700ff0677ac */ /* 0x000e620008000800 */
[----:B------:R-:W-:Y:S02]  /*02f0*/  IADD3 R11, PT, PT, R6, UR11, RZ ;  /* 0x0000000b060b7c10 */ /* 0x000fe4000fffe0ff */
[----:B------:R-:W-:Y:S01]  /*0300*/  IMAD R7, R7, UR13, R6 ;  /* 0x0000000d07077c24 */ /* 0x000fe2000f8e0206 */
[----:B------:R-:W-:Y:S01]  /*0310*/  UMOV UR7, URZ ;  /* 0x000000ff00077c82 */ /* 0x000fe20008000000 */
[----:B0-----:R-:W-:Y:S01]  /*0320*/  TLD.LZ RZ, R10, R10, UR4, 1D, 0x1 ;  /* 0x00ff04ff0a0a7f66 */ /* 0x001fe200081e01ff */
[----:B------:R-:W5:Y:S03]  /*0330*/  TLD.LZ RZ, R13, R8, UR4, 1D, 0x1 ;  /* 0x00ff04ff080d7f66 */ /* 0x000f6600081e01ff */
[----:B------:R-:W5:Y:S01]  /*0340*/  TLD.LZ RZ, R7, R7, UR4, 1D, 0x1 ;  /* 0x00ff04ff07077f66 */ /* 0x000f6200081e01ff */
[----:B------:R-:W5:Y:S01]  /*0350*/  TLD.LZ RZ, R9, R9, UR4, 1D, 0x1 ;  /* 0x00ff04ff09097f66 */ /* 0x000f6200081e01ff */
[----:B------:R-:W5:Y:S01]  /*0360*/  TLD.LZ RZ, R11, R11, UR4, 1D, 0x1 ;  /* 0x00ff04ff0b0b7f66 */ /* 0x000f6200081e01ff */
[----:B------:R-:W5:Y:S01]  /*0370*/  TLD.LZ RZ, R12, R12, UR4, 1D, 0x1 ;  /* 0x00ff04ff0c0c7f66 */ /* 0x000f6200081e01ff */
[----:B-1----:R-:W5:Y:S01]  /*0380*/  TLD.LZ RZ, R15, R6, UR6, 1D, 0x1 ;  /* 0x00ff06ff060f7f66 */ /* 0x002f6200081e01ff */
[----:B------:R0:W5:Y:S02]  /*0390*/  TLD.LZ RZ, R14, R6, UR4, 1D, 0x1 ;  /* 0x00ff04ff060e7f66 */ /* 0x00016400081e01ff */
[----:B0-----:R-:W-:Y:S01]  /*03a0*/  UMOV UR4, 0x55555555 ;  /* 0x5555555500047882 */ /* 0x001fe20000000000 */
[----:B------:R-:W-:Y:S01]  /*03b0*/  UMOV UR5, 0x3fc55555 ;  /* 0x3fc5555500057882 */ /* 0x000fe20000000000 */
[----:B------:R-:W-:-:S04]  /*03c0*/  DEPBAR.LE SB5, 0x4 ;  /* 0x0000d1000000791a */ /* 0x000fc80000000000 */
[----:B------:R-:W-:-:S04]  /*03d0*/  FADD R16, R10, R13 ;  /* 0x0000000d0a107221 */ /* 0x000fc80000000000 */
[----:B------:R-:W-:-:S04]  /*03e0*/  FADD R16, R7, R16 ;  /* 0x0000001007107221 */ /* 0x000fc80000000000 */
[----:B------:R-:W-:Y:S01]  /*03f0*/  FADD R16, R9, R16 ;  /* 0x0000001009107221 */ /* 0x000fe20000000000 */
[----:B------:R-:W-:-:S04]  /*0400*/  DEPBAR.LE SB5, 0x2 ;  /* 0x0000d0800000791a */ /* 0x000fc80000000000 */
[----:B------:R-:W-:Y:S02]  /*0410*/  FADD R13, R11, R16 ;  /* 0x000000100b0d7221 */ /* 0x000fe40000000000 */
[----:B------:R-:W0:Y:S02]  /*0420*/  LDC.64 R10, c[0x0][0x388] ;  /* 0x0000e200ff0a7b82 */ /* 0x000e240000000a00 */
[----:B------:R-:W-:Y:S01]  /*0430*/  FADD R8, R12, R13 ;  /* 0x0000000d0c087221 */ /* 0x000fe20000000000 */
[----:B------:R-:W-:-:S04]  /*0440*/  DEPBAR.LE SB5, 0x1 ;  /* 0x0000d0400000791a */ /* 0x000fc80000000000 */
[----:B------:R-:W-:-:S04]  /*0450*/  FADD R15, R15, R8 ;  /* 0x000000080f0f7221 */ /* 0x000fc80000000000 */
[----:B------:R-:W1:Y:S01]  /*0460*/  F2F.F64.F32 R8, R15 ;  /* 0x0000000f00087310 */ /* 0x000e620000201800 */
[----:B0-----:R-:W-:Y:S01]  /*0470*/  IMAD.WIDE R6, R6, 0x4, R10 ;  /* 0x0000000406067825 */ /* 0x001fe200078e020a */
[----:B-1----:R-:W-:-:S10]  /*0480*/  DMUL R8, R8, UR4 ;  /* 0x0000000408087c28 */ /* 0x002fd40008000000 */
[----:B------:R-:W0:Y:S02]  /*0490*/  F2F.F32.F64 R9, R8 ;  /* 0x0000000800097310 */ /* 0x000e240000301000 */
[----:B0-----:R0:W-:Y:S01]  /*04a0*/  STG.E desc[UR14][R6.64], R9 ;  /* 0x0000000906007986 */ /* 0x0011e2000c10190e */
[----:B-----5:R-:W-:Y:S01]  /*04b0*/  FADD R10, -R14, R9 ;  /* 0x000000090e0a7221 */ /* 0x020fe20000000100 */
[----:B------:R-:W-:Y:S06]  /*04c0*/  BRA `(.L_x_1) ;  /* 0x0000000000907947 */ /* 0x000fec0003800000 */
.L_x_2:
        /* <DEDUP_REMOVED lines=12> */
[----:B------:R-:W5:Y:S01]  /*0590*/  TLD.LZ RZ, R8, R15, UR4, 1D, 0x1 ;  /* 0x00ff04ff0f087f66 */ /* 0x000f6200081e01ff */
        /* <DEDUP_REMOVED lines=13> */
[----:B------:R-:W-:-:S04]  /*0670*/  FADD R11, R11, R10 ;  /* 0x0000000a0b0b7221 */ /* 0x000fc80000000000 */
[----:B------:R-:W-:-:S04]  /*0680*/  FADD R11, R12, R11 ;  /* 0x0000000b0c0b7221 */ /* 0x000fc80000000000 */
[----:B------:R-:W-:Y:S02]  /*0690*/  FADD R14, R14, R11 ;  /* 0x0000000b0e0e7221 */ /* 0x000fe40000000000 */
[----:B------:R-:W0:Y:S02]  /*06a0*/  LDC.64 R10, c[0x0][0x380] ;  /* 0x0000e000ff0a7b82 */ /* 0x000e240000000a00 */
[----:B------:R-:W1:Y:S02]  /*06b0*/  F2F.F64.F32 R8, R14 ;  /* 0x0000000e00087310 */ /* 0x000e640000201800 */
[----:B-1----:R-:W-:Y:S01]  /*06c0*/  DMUL R8, R8, UR4 ;  /* 0x0000000408087c28 */ /* 0x002fe20008000000 */
[----:B0-----:R-:W-:-:S09]  /*06d0*/  IMAD.WIDE R6, R6, 0x4, R10 ;  /* 0x0000000406067825 */ /* 0x001fd200078e020a */
[----:B------:R-:W0:Y:S02]  /*06e0*/  F2F.F32.F64 R8, R8 ;  /* 0x0000000800087310 */ /* 0x000e240000301000 */
[----:B0-----:R1:W-:Y:S01]  /*06f0*/  STG.E desc[UR14][R6.64], R8 ;  /* 0x0000000806007986 */ /* 0x0013e2000c10190e */
[----:B-----5:R-:W-:-:S07]  /*0700*/  FADD R10, -R13, R8 ;  /* 0x000000080d0a7221 */ /* 0x020fce0000000100 */
.L_x_1:
[----:B------:R-:W-:Y:S05]  /*0710*/  BSYNC.RECONVERGENT B0 ;  /* 0x0000000000007941 */ /* 0x000fea0003800200 */
.L_x_0:
[----:B------:R-:W2:Y:S01]  /*0720*/  S2UR UR6, SR_CgaCtaId ;  /* 0x00000000000679c3 */ /* 0x000ea20000008800 */
[----:B------:R-:W-:Y:S01]  /*0730*/  UMOV UR4, 0x400 ;  /* 0x0000040000047882 */ /* 0x000fe20000000000 */
[----:B01----:R-:W-:Y:S02]  /*0740*/  IMAD R7, R0, R3, R2 ;  /* 0x0000000300077224 */ /* 0x003fe400078e0202 */
[----:B------:R-:W-:Y:S01]  /*0750*/  FMUL R10, R10, R10 ;  /* 0x0000000a0a0a7220 */ /* 0x000fe20000400000 */
[----:B------:R-:W-:Y:S01]  /*0760*/  UIMAD UR5, UR8, UR9, URZ ;  /* 0x00000009080572a4 */ /* 0x000fe2000f8e02ff */
[----:B------:R-:W-:Y:S01]  /*0770*/  ISETP.NE.AND P0, PT, R5, RZ, PT ;  /* 0x000000ff0500720c */ /* 0x000fe20003f05270 */
[----:B------:R-:W-:Y:S02]  /*0780*/  IMAD R9, R7, UR12, R4 ;  /* 0x0000000c07097c24 */ /* 0x000fe4000f8e0204 */
[----:B------:R-:W-:-:S04]  /*0790*/  UIMAD UR5, UR5, UR10, URZ ;  /* 0x0000000a050572a4 */ /* 0x000fc8000f8e02ff */
[----:B------:R-:W-:Y:S02]  /*07a0*/  UISETP.GE.U32.AND UP0, UPT, UR5, 0x2, UPT ;  /* 0x000000020500788c */ /* 0x000fe4000bf06070 */
[----:B--2---:R-:W-:-:S06]  /*07b0*/  ULEA UR4, UR6, UR4, 0x18 ;  /* 0x0000000406047291 */ /* 0x004fcc000f8ec0ff */
[----:B------:R-:W-:-:S05]  /*07c0*/  LEA R3, R5, UR4, 0x2 ;  /* 0x0000000405037c11 */ /* 0x000fca000f8e10ff */
[----:B------:R0:W-:Y:S01]  /*07d0*/  STS [R3], R10 ;  /* 0x0000000a03007388 */ /* 0x0001e20000000800 */
[----:B------:R-:W-:Y:S06]  /*07e0*/  BAR.SYNC.DEFER_BLOCKING 0x0 ;  /* 0x0000000000007b1d */ /* 0x000fec0000010000 */
[----:B------:R-:W-:Y:S05]  /*07f0*/  BRA.U !UP0, `(.L_x_3) ;  /* 0x0000000108307547 */ /* 0x000fea000b800000 */
[----:B------:R-:W-:-:S07]  /*0800*/  MOV R0, UR5 ;  /* 0x0000000500007c02 */ /* 0x000fce0008000f00 */
.L_x_4:
[----:B------:R-:W-:-:S04]  /*0810*/  SHF.R.U32.HI R6, RZ, 0x1, R0 ;  /* 0x00000001ff067819 */ /* 0x000fc80000011600 */
[----:B------:R-:W-:-:S13]  /*0820*/  ISETP.GE.U32.AND P1, PT, R5, R6, PT ;  /* 0x000000060500720c */ /* 0x000fda0003f26070 */
[----:B------:R-:W-:Y:S01]  /*0830*/  @!P1 LEA R2, R6, R3, 0x2 ;  /* 0x0000000306029211 */ /* 0x000fe200078e10ff */
[----:B------:R-:W-:Y:S05]  /*0840*/  @!P1 LDS R7, [R3] ;  /* 0x0000000003079984 */ /* 0x000fea0000000800 */
[----:B------:R-:W1:Y:S02]  /*0850*/  @!P1 LDS R2, [R2] ;  /* 0x0000000002029984 */ /* 0x000e640000000800 */
[----:B-1----:R-:W-:-:S05]  /*0860*/  @!P1 FADD R4, R2, R7 ;  /* 0x0000000702049221 */ /* 0x002fca0000000000 */
[----:B------:R1:W-:Y:S01]  /*0870*/  @!P1 STS [R3], R4 ;  /* 0x0000000403009388 */ /* 0x0003e20000000800 */
[----:B------:R-:W-:Y:S01]  /*0880*/  BAR.SYNC.DEFER_BLOCKING 0x0 ;  /* 0x0000000000007b1d */ /* 0x000fe20000010000 */
[----:B------:R-:W-:Y:S02]  /*0890*/  ISETP.GT.U32.AND P1, PT, R0, 0x3, PT ;  /* 0x000000030000780c */ /* 0x000fe40003f24070 */
[----:B------:R-:W-:-:S11]  /*08a0*/  MOV R0, R6 ;  /* 0x0000000600007202 */ /* 0x000fd60000000f00 */
[----:B-1----:R-:W-:Y:S05]  /*08b0*/  @P1 BRA `(.L_x_4) ;  /* 0xfffffffc00d41947 */ /* 0x002fea000383ffff */
.L_x_3:
[----:B------:R-:W-:Y:S05]  /*08c0*/  @P0 EXIT ;  /* 0x000000000000094d */ /* 0x000fea0003800000 */
[----:B------:R-:W1:Y:S01]  /*08d0*/  S2UR UR5, SR_CgaCtaId ;  /* 0x00000000000579c3 */ /* 0x000e620000008800 */
[----:B------:R-:W-:-:S07]  /*08e0*/  UMOV UR4, 0x400 ;  /* 0x0000040000047882 */ /* 0x000fce0000000000 */
[----:B0-----:R-:W0:Y:S01]  /*08f0*/  LDC.64 R2, c[0x0][0x398] ;  /* 0x0000e600ff027b82 */ /* 0x001e220000000a00 */
[----:B-1----:R-:W-:Y:S01]  /*0900*/  ULEA UR4, UR5, UR4, 0x18 ;  /* 0x0000000405047291 */ /* 0x002fe2000f8ec0ff */
[----:B0-----:R-:W-:-:S08]  /*0910*/  IMAD.WIDE R2, R9, 0x4, R2 ;  /* 0x0000000409027825 */ /* 0x001fd000078e0202 */
[----:B------:R-:W0:Y:S04]  /*0920*/  LDS R5, [UR4] ;  /* 0x00000004ff057984 */ /* 0x000e280008000800 */
[----:B0-----:R-:W-:Y:S01]  /*0930*/  STG.E desc[UR14][R2.64], R5 ;  /* 0x0000000502007986 */ /* 0x001fe2000c10190e */
[----:B------:R-:W-:Y:S05]  /*0940*/  EXIT ;  /* 0x000000000000794d */ /* 0x000fea0003800000 */
.L_x_5:
[----:B------:R-:W-:-:S00]  /*0950*/  BRA `(.L_x_5) ;  /* 0xfffffffc00fc7947 */ /* 0x000fc0000383ffff */
[----:B------:R-:W-:-:S00]  /*0960*/  NOP ;  /* 0x0000000000007918 */ /* 0x000fc00000000000 */
        /* <DEDUP_REMOVED lines=9> */
.L_x_6:


//--------------------- .nv.shared._Z9laplacianPfS_S_S_byyy --------------------------
	.section	.nv.shared._Z9laplacianPfS_S_S_byyy,"aw",@nobits
	.sectionflags	@""
	.align	16
	.zero		1024


//--------------------- .nv.shared.reserved.0     --------------------------
	.section	.nv.shared.reserved.0,"aw",@nobits
	.weak		__nv_reservedSMEM_offset_0_alias
	.size		__nv_reservedSMEM_offset_0_alias, 0, 64
	.other		__nv_reservedSMEM_offset_0_alias,@"STO_CUDA_RESERVED_SHARED STV_DEFAULT"
__nv_reservedSMEM_offset_0_alias:
	.zero		0
	.zero		64


//--------------------- .nv.constant0._Z9laplacianPfS_S_S_byyy --------------------------
	.section	.nv.constant0._Z9laplacianPfS_S_S_byyy,"a",@progbits
	.sectionflags	@""
	.align	4
.nv.constant0._Z9laplacianPfS_S_S_byyy:
	.zero		960


//--------------------- SYMBOLS --------------------------

	.type		.nv.reservedSmem.offset0,@object
	.size		.nv.reservedSmem.offset0,0x4
	.type		.nv.reservedSmem.cap,@object
	.size		.nv.reservedSmem.cap,0x4
